//
// Generated by NVIDIA NVVM Compiler
//
// Compiler Build ID: CL-36424714
// Cuda compilation tools, release 13.0, V13.0.88
// Based on NVVM 20.0.0
//

.version 9.0
.target sm_100
.address_size 64

	// .globl	_Z12modifyMatrixPfii

.visible .entry _Z12modifyMatrixPfii(
	.param .u64 .ptr .align 1 _Z12modifyMatrixPfii_param_0,
	.param .u32 _Z12modifyMatrixPfii_param_1,
	.param .u32 _Z12modifyMatrixPfii_param_2
)
{
	.reg .pred 	%p<24>;
	.reg .b32 	%r<30>;
	.reg .b32 	%f<73>;
	.reg .b64 	%rd<5>;

	ld.param.u64 	%rd3, [_Z12modifyMatrixPfii_param_0];
	ld.param.u32 	%r10, [_Z12modifyMatrixPfii_param_1];
	ld.param.u32 	%r9, [_Z12modifyMatrixPfii_param_2];
	mov.u32 	%r11, %ctaid.x;
	mov.u32 	%r12, %ntid.x;
	mov.u32 	%r13, %tid.x;
	mad.lo.s32 	%r1, %r11, %r12, %r13;
	setp.ge.s32 	%p1, %r1, %r10;
	@%p1 bra 	$L__BB0_12;
	setp.lt.s32 	%p2, %r9, 1;
	@%p2 bra 	$L__BB0_12;
	add.s32 	%r2, %r1, 1;
	cvt.rn.f32.s32 	%f1, %r2;
	mul.f32 	%f11, %f1, 0f3F000000;
	cvt.rzi.f32.f32 	%f12, %f11;
	add.f32 	%f13, %f12, %f12;
	sub.f32 	%f14, %f1, %f13;
	abs.f32 	%f2, %f14;
	abs.f32 	%f3, %f1;
	neg.s32 	%r29, %r9;
	cvta.to.global.u64 	%rd1, %rd3;
	mul.lo.s32 	%r28, %r9, %r1;
$L__BB0_3:
	setp.eq.s32 	%p3, %r2, 0;
	mul.wide.s32 	%rd4, %r28, 4;
	add.s64 	%rd2, %rd1, %rd4;
	ld.global.f32 	%f4, [%rd2];
	abs.f32 	%f5, %f4;
	setp.lt.f32 	%p4, %f5, 0f00800000;
	mul.f32 	%f16, %f5, 0f4B800000;
	selp.f32 	%f17, %f16, %f5, %p4;
	selp.f32 	%f18, 0fC1C00000, 0f00000000, %p4;
	mov.b32 	%r14, %f17;
	add.s32 	%r15, %r14, -1060439283;
	and.b32  	%r16, %r15, -8388608;
	sub.s32 	%r17, %r14, %r16;
	mov.b32 	%f19, %r17;
	cvt.rn.f32.s32 	%f20, %r16;
	fma.rn.f32 	%f21, %f20, 0f34000000, %f18;
	add.f32 	%f22, %f19, 0fBF800000;
	add.f32 	%f23, %f19, 0f3F800000;
	rcp.approx.ftz.f32 	%f24, %f23;
	add.f32 	%f25, %f22, %f22;
	mul.f32 	%f26, %f25, %f24;
	mul.f32 	%f27, %f26, %f26;
	sub.f32 	%f28, %f22, %f26;
	add.f32 	%f29, %f28, %f28;
	neg.f32 	%f30, %f26;
	fma.rn.f32 	%f31, %f30, %f22, %f29;
	mul.rn.f32 	%f32, %f24, %f31;
	fma.rn.f32 	%f33, %f27, 0f3A2C32E4, 0f3B52E7DB;
	fma.rn.f32 	%f34, %f33, %f27, 0f3C93BB73;
	fma.rn.f32 	%f35, %f34, %f27, 0f3DF6384F;
	mul.rn.f32 	%f36, %f35, %f27;
	fma.rn.f32 	%f37, %f26, 0f3FB8AA3B, %f21;
	sub.f32 	%f38, %f21, %f37;
	fma.rn.f32 	%f39, %f26, 0f3FB8AA3B, %f38;
	fma.rn.f32 	%f40, %f32, 0f3FB8AA3B, %f39;
	fma.rn.f32 	%f41, %f26, 0f32A55E34, %f40;
	mul.f32 	%f42, %f36, 0f40400000;
	fma.rn.f32 	%f43, %f42, %f32, %f41;
	fma.rn.f32 	%f44, %f36, %f26, %f43;
	add.rn.f32 	%f45, %f37, %f44;
	neg.f32 	%f46, %f37;
	add.rn.f32 	%f47, %f45, %f46;
	neg.f32 	%f48, %f47;
	add.rn.f32 	%f49, %f44, %f48;
	mul.rn.f32 	%f50, %f45, %f1;
	neg.f32 	%f51, %f50;
	fma.rn.f32 	%f52, %f45, %f1, %f51;
	fma.rn.f32 	%f53, %f49, %f1, %f52;
	cvt.rni.f32.f32 	%f54, %f50;
	sub.f32 	%f55, %f50, %f54;
	add.f32 	%f56, %f55, %f53;
	fma.rn.f32 	%f57, %f56, 0f391FCB8E, 0f3AAF85ED;
	fma.rn.f32 	%f58, %f57, %f56, 0f3C1D9856;
	fma.rn.f32 	%f59, %f58, %f56, 0f3D6357BB;
	fma.rn.f32 	%f60, %f59, %f56, 0f3E75FDEC;
	fma.rn.f32 	%f61, %f60, %f56, 0f3F317218;
	fma.rn.f32 	%f62, %f61, %f56, 0f3F800000;
	cvt.rzi.s32.f32 	%r18, %f54;
	setp.gt.f32 	%p5, %f54, 0f00000000;
	selp.b32 	%r19, 0, -2097152000, %p5;
	add.s32 	%r20, %r19, 2130706432;
	mov.b32 	%f63, %r20;
	mul.f32 	%f64, %f62, %f63;
	shl.b32 	%r21, %r18, 23;
	sub.s32 	%r22, %r21, %r19;
	mov.b32 	%f65, %r22;
	mul.f32 	%f66, %f64, %f65;
	abs.f32 	%f67, %f50;
	setp.gt.f32 	%p6, %f67, 0f43180000;
	setp.lt.f32 	%p7, %f50, 0f00000000;
	selp.f32 	%f68, 0f00000000, 0f7F800000, %p7;
	selp.f32 	%f6, %f68, %f66, %p6;
	setp.eq.f32 	%p8, %f4, 0f3F800000;
	or.pred  	%p9, %p8, %p3;
	mov.f32 	%f72, 0f3F800000;
	@%p9 bra 	$L__BB0_11;
	setp.num.f32 	%p10, %f3, %f3;
	setp.num.f32 	%p11, %f5, %f5;
	and.pred  	%p12, %p11, %p10;
	@%p12 bra 	$L__BB0_6;
	add.rn.f32 	%f72, %f4, %f1;
	bra.uni 	$L__BB0_11;
$L__BB0_6:
	setp.neu.f32 	%p13, %f4, 0f00000000;
	setp.neu.f32 	%p14, %f5, 0f7F800000;
	and.pred  	%p15, %p13, %p14;
	@%p15 bra 	$L__BB0_8;
	setp.lt.s32 	%p21, %r1, -1;
	setp.neu.f32 	%p22, %f2, 0f3F800000;
	add.f32 	%f71, %f4, %f4;
	mov.b32 	%r23, %f71;
	xor.b32  	%r24, %r23, 2139095040;
	selp.b32 	%r25, %r24, %r23, %p21;
	and.b32  	%r26, %r25, 2147483647;
	selp.b32 	%r27, %r26, %r25, %p22;
	mov.b32 	%f72, %r27;
	bra.uni 	$L__BB0_11;
$L__BB0_8:
	setp.eq.f32 	%p16, %f3, 0f7F800000;
	setp.eq.f32 	%p17, %f4, 0fBF800000;
	and.pred  	%p18, %p17, %p16;
	@%p18 bra 	$L__BB0_11;
	setp.geu.f32 	%p19, %f4, 0f00000000;
	mov.f32 	%f72, %f6;
	@%p19 bra 	$L__BB0_11;
	setp.neu.f32 	%p20, %f2, 0f3F800000;
	neg.f32 	%f70, %f6;
	selp.f32 	%f72, %f6, %f70, %p20;
$L__BB0_11:
	st.global.f32 	[%rd2], %f72;
	add.s32 	%r29, %r29, 1;
	setp.ne.s32 	%p23, %r29, 0;
	add.s32 	%r28, %r28, 1;
	@%p23 bra 	$L__BB0_3;
$L__BB0_12:
	ret;

}


// ===== COMPILED SASS (sm_100) =====

	.target	sm_100

	.elftype	@"ET_EXEC"


//--------------------- .note.nv.tkinfo           --------------------------
	.section	.note.nv.tkinfo,"",@"SHT_NOTE"
	.sectionflags	@"SHF_NOTE_NV_TKINFO"
	.tkinfo
        /*0018*/ 	.word	0x00000002
        /*0030*/ 	.string	""
        /*0030*/ 	.string	"ptxas"
        /*0030*/ 	.string	"Cuda compilation tools, release 13.0, V13.0.88"
        /*0030*/ 	.string	"Build cuda_13.0.r13.0/compiler.36424714_0"
        /*0030*/ 	.string	"-arch sm_100 -m 64 "



//--------------------- .note.nv.cuinfo           --------------------------
	.section	.note.nv.cuinfo,"",@"SHT_NOTE"
	.sectionflags	@"SHF_NOTE_NV_CUINFO"
        /*0018*/ 	.short	0x0002
        /*001a*/ 	.short	0x0064
        /*001c*/ 	.short	0x0082
	.zero		2


//--------------------- .nv.info                  --------------------------
	.section	.nv.info,"",@"SHT_CUDA_INFO"
	.align	4


	//----- nvinfo : EIATTR_REGCOUNT
	.align		4
        /*0000*/ 	.byte	0x04, 0x2f
        /*0002*/ 	.short	(.L_1 - .L_0)
	.align		4
.L_0:
        /*0004*/ 	.word	index@(_Z12modifyMatrixPfii)
        /*0008*/ 	.word	0x00000016


	//----- nvinfo : EIATTR_FRAME_SIZE
	.align		4
.L_1:
        /*000c*/ 	.byte	0x04, 0x11
        /*000e*/ 	.short	(.L_3 - .L_2)
	.align		4
.L_2:
        /*0010*/ 	.word	index@(_Z12modifyMatrixPfii)
        /*0014*/ 	.word	0x00000000


	//----- nvinfo : EIATTR_MIN_STACK_SIZE
	.align		4
.L_3:
        /*0018*/ 	.byte	0x04, 0x12
        /*001a*/ 	.short	(.L_5 - .L_4)
	.align		4
.L_4:
        /*001c*/ 	.word	index@(_Z12modifyMatrixPfii)
        /*0020*/ 	.word	0x00000000
.L_5:


//--------------------- .nv.compat                --------------------------
	.section	.nv.compat,"",@"SHT_CUDA_COMPAT_INFO"
	.align	4
        /*0000*/ 	.byte	0x02, 0x09, 0x00, 0x00, 0x02, 0x02, 0x01, 0x00, 0x02, 0x05, 0x05, 0x00, 0x03, 0x07, 0x01, 0x01
        /*0010*/ 	.byte	0x02, 0x03, 0x00, 0x00, 0x02, 0x06, 0x01, 0x00, 0x04, 0x0b, 0x08, 0x00, 0x01, 0x00, 0x00, 0x00
        /*0020*/ 	.byte	0x00, 0x00, 0x00, 0x00


//--------------------- .nv.info._Z12modifyMatrixPfii --------------------------
	.section	.nv.info._Z12modifyMatrixPfii,"",@"SHT_CUDA_INFO"
	.sectionflags	@""
	.align	4


	//----- nvinfo : EIATTR_CUDA_API_VERSION
	.align		4
        /*0000*/ 	.byte	0x04, 0x37
        /*0002*/ 	.short	(.L_7 - .L_6)
.L_6:
        /*0004*/ 	.word	0x00000082


	//----- nvinfo : EIATTR_KPARAM_INFO
	.align		4
.L_7:
        /*0008*/ 	.byte	0x04, 0x17
        /*000a*/ 	.short	(.L_9 - .L_8)
.L_8:
        /*000c*/ 	.word	0x00000000
        /*0010*/ 	.short	0x0002
        /*0012*/ 	.short	0x000c
        /*0014*/ 	.byte	0x00, 0xf0, 0x11, 0x00


	//----- nvinfo : EIATTR_KPARAM_INFO
	.align		4
.L_9:
        /*0018*/ 	.byte	0x04, 0x17
        /*001a*/ 	.short	(.L_11 - .L_10)
.L_10:
        /*001c*/ 	.word	0x00000000
        /*0020*/ 	.short	0x0001
        /*0022*/ 	.short	0x0008
        /*0024*/ 	.byte	0x00, 0xf0, 0x11, 0x00


	//----- nvinfo : EIATTR_KPARAM_INFO
	.align		4
.L_11:
        /*0028*/ 	.byte	0x04, 0x17
        /*002a*/ 	.short	(.L_13 - .L_12)
.L_12:
        /*002c*/ 	.word	0x00000000
        /*0030*/ 	.short	0x0000
        /*0032*/ 	.short	0x0000
        /*0034*/ 	.byte	0x00, 0xf5, 0x21, 0x00


	//----- nvinfo : EIATTR_SPARSE_MMA_MASK
	.align		4
.L_13:
        /*0038*/ 	.byte	0x03, 0x50
        /*003a*/ 	.short	0x0000


	//----- nvinfo : EIATTR_MAXREG_COUNT
	.align		4
        /*003c*/ 	.byte	0x03, 0x1b
        /*003e*/ 	.short	0x00ff


	//----- nvinfo : EIATTR_MERCURY_ISA_VERSION
	.align		4
        /*0040*/ 	.byte	0x03, 0x5f
        /*0042*/ 	.short	0x0101


	//----- nvinfo : EIATTR_VRC_CTA_INIT_COUNT
	.align		4
        /*0044*/ 	.byte	0x02, 0x4a
	.zero		1
	.zero		1


	//----- nvinfo : EIATTR_EXIT_INSTR_OFFSETS
	.align		4
        /*0048*/ 	.byte	0x04, 0x1c
        /*004a*/ 	.short	(.L_15 - .L_14)


	//   ....[0]....
.L_14:
        /*004c*/ 	.word	0x00000070


	//   ....[1]....
        /*0050*/ 	.word	0x000000a0


	//   ....[2]....
        /*0054*/ 	.word	0x00000700


	//----- nvinfo : EIATTR_CRS_STACK_SIZE
	.align		4
.L_15:
        /*0058*/ 	.byte	0x04, 0x1e
        /*005a*/ 	.short	(.L_17 - .L_16)
.L_16:
        /*005c*/ 	.word	0x00000000


	//----- nvinfo : EIATTR_CBANK_PARAM_SIZE
	.align		4
.L_17:
        /*0060*/ 	.byte	0x03, 0x19
        /*0062*/ 	.short	0x0010


	//----- nvinfo : EIATTR_PARAM_CBANK
	.align		4
        /*0064*/ 	.byte	0x04, 0x0a
        /*0066*/ 	.short	(.L_19 - .L_18)
	.align		4
.L_18:
        /*0068*/ 	.word	index@(.nv.constant0._Z12modifyMatrixPfii)
        /*006c*/ 	.short	0x0380
        /*006e*/ 	.short	0x0010


	//----- nvinfo : EIATTR_SW_WAR
	.align		4
.L_19:
        /*0070*/ 	.byte	0x04, 0x36
        /*0072*/ 	.short	(.L_21 - .L_20)
.L_20:
        /*0074*/ 	.word	0x00000008
.L_21:


//--------------------- .nv.callgraph             --------------------------
	.section	.nv.callgraph,"",@"SHT_CUDA_CALLGRAPH"
	.align	4
	.sectionentsize	8
	.align		4
        /*0000*/ 	.word	0x00000000
	.align		4
        /*0004*/ 	.word	0xffffffff
	.align		4
        /*0008*/ 	.word	0x00000000
	.align		4
        /*000c*/ 	.word	0xfffffffe
	.align		4
        /*0010*/ 	.word	0x00000000
	.align		4
        /*0014*/ 	.word	0xfffffffd
	.align		4
        /*0018*/ 	.word	0x00000000
	.align		4
        /*001c*/ 	.word	0xfffffffc


//--------------------- .text._Z12modifyMatrixPfii --------------------------
	.section	.text._Z12modifyMatrixPfii,"ax",@progbits
	.align	128
        .global         _Z12modifyMatrixPfii
        .type           _Z12modifyMatrixPfii,@function
        .size           _Z12modifyMatrixPfii,(.L_x_4 - _Z12modifyMatrixPfii)
        .other          _Z12modifyMatrixPfii,@"STO_CUDA_ENTRY STV_DEFAULT"
_Z12modifyMatrixPfii:
.text._Z12modifyMatrixPfii:
[----:B------:R-:W-:Y:S01]  /*0000*/  LDC R1, c[0x0][0x37c] ;  /* 0x0000df00ff017b82 */ /* 0x000fe20000000800 */
[----:B------:R-:W0:Y:S07]  /*0010*/  S2R R3, SR_TID.X ;  /* 0x0000000000037919 */ /* 0x000e2e0000002100 */
[----:B------:R-:W0:Y:S01]  /*0020*/  S2UR UR4, SR_CTAID.X ;  /* 0x00000000000479c3 */ /* 0x000e220000002500 */
[----:B------:R-:W1:Y:S07]  /*0030*/  LDCU UR5, c[0x0][0x388] ;  /* 0x00007100ff0577ac */ /* 0x000e6e0008000800 */
[----:B------:R-:W0:Y:S02]  /*0040*/  LDC R0, c[0x0][0x360] ;  /* 0x0000d800ff007b82 */ /* 0x000e240000000800 */
[----:B0-----:R-:W-:-:S05]  /*0050*/  IMAD R0, R0, UR4, R3 ;  /* 0x0000000400007c24 */ /* 0x001fca000f8e0203 */
[----:B-1----:R-:W-:-:S13]  /*0060*/  ISETP.GE.AND P0, PT, R0, UR5, PT ;  /* 0x0000000500007c0c */ /* 0x002fda000bf06270 */
[----:B------:R-:W-:Y:S05]  /*0070*/  @P0 EXIT ;  /* 0x000000000000094d */ /* 0x000fea0003800000 */
[----:B------:R-:W0:Y:S02]  /*0080*/  LDC R5, c[0x0][0x38c] ;  /* 0x0000e300ff057b82 */ /* 0x000e240000000800 */
[----:B0-----:R-:W-:-:S13]  /*0090*/  ISETP.GE.AND P0, PT, R5, 0x1, PT ;  /* 0x000000010500780c */ /* 0x001fda0003f06270 */
[----:B------:R-:W-:Y:S05]  /*00a0*/  @!P0 EXIT ;  /* 0x000000000000894d */ /* 0x000fea0003800000 */
[C---:B------:R-:W-:Y:S01]  /*00b0*/  IADD3 R14, PT, PT, R0.reuse, 0x1, RZ ;  /* 0x00000001000e7810 */ /* 0x040fe20007ffe0ff */
[----:B------:R-:W0:Y:S01]  /*00c0*/  LDC.64 R2, c[0x0][0x380] ;  /* 0x0000e000ff027b82 */ /* 0x000e220000000a00 */
[----:B------:R-:W-:Y:S01]  /*00d0*/  IMAD R7, R0, R5, RZ ;  /* 0x0000000500077224 */ /* 0x000fe200078e02ff */
[----:B------:R-:W-:Y:S01]  /*00e0*/  IADD3 R8, PT, PT, -R5, RZ, RZ ;  /* 0x000000ff05087210 */ /* 0x000fe20007ffe1ff */
[----:B------:R-:W1:Y:S01]  /*00f0*/  LDCU.64 UR4, c[0x0][0x358] ;  /* 0x00006b00ff0477ac */ /* 0x000e620008000a00 */
[----:B------:R-:W-:-:S05]  /*0100*/  I2FP.F32.S32 R6, R14 ;  /* 0x0000000e00067245 */ /* 0x000fca0000201400 */
[----:B------:R-:W-:-:S06]  /*0110*/  FMUL R4, R6, 0.5 ;  /* 0x3f00000006047820 */ /* 0x000fcc0000400000 */
[----:B------:R-:W2:Y:S02]  /*0120*/  FRND.TRUNC R4, R4 ;  /* 0x0000000400047307 */ /* 0x000ea4000020d000 */
[----:B--2---:R-:W-:-:S04]  /*0130*/  FADD R9, R4, R4 ;  /* 0x0000000404097221 */ /* 0x004fc80000000000 */
[----:B-1----:R-:W-:-:S07]  /*0140*/  FADD R9, R6, -R9 ;  /* 0x8000000906097221 */ /* 0x002fce0000000000 */
.L_x_2:
[----:B01----:R-:W-:-:S05]  /*0150*/  IMAD.WIDE R4, R7, 0x4, R2 ;  /* 0x0000000407047825 */ /* 0x003fca00078e0202 */
[----:B------:R-:W2:Y:S01]  /*0160*/  LDG.E R11, desc[UR4][R4.64] ;  /* 0x00000004040b7981 */ /* 0x000ea2000c1e1900 */
[----:B------:R-:W-:Y:S01]  /*0170*/  HFMA2 R19, -RZ, RZ, 0.771484375, 0.21533203125 ;  /* 0x3a2c32e4ff137431 */ /* 0x000fe200000001ff */
[----:B------:R-:W-:Y:S01]  /*0180*/  IADD3 R8, PT, PT, R8, 0x1, RZ ;  /* 0x0000000108087810 */ /* 0x000fe20007ffe0ff */
[----:B------:R-:W-:Y:S03]  /*0190*/  BSSY.RECONVERGENT B0, `(.L_x_0) ;  /* 0x0000053000007945 */ /* 0x000fe60003800200 */
[----:B------:R-:W-:Y:S01]  /*01a0*/  ISETP.NE.AND P1, PT, R8, RZ, PT ;  /* 0x000000ff0800720c */ /* 0x000fe20003f25270 */
[C---:B--2---:R-:W-:Y:S01]  /*01b0*/  FMUL R10, |R11|.reuse, 16777216 ;  /* 0x4b8000000b0a7820 */ /* 0x044fe20000400200 */
[----:B------:R-:W-:-:S04]  /*01c0*/  FSETP.GEU.AND P0, PT, |R11|, 1.175494350822287508e-38, PT ;  /* 0x008000000b00780b */ /* 0x000fc80003f0e200 */
[----:B------:R-:W-:-:S04]  /*01d0*/  FSEL R10, R10, |R11|, !P0 ;  /* 0x4000000b0a0a7208 */ /* 0x000fc80004000000 */
[----:B------:R-:W-:-:S04]  /*01e0*/  IADD3 R12, PT, PT, R10, -0x3f3504f3, RZ ;  /* 0xc0cafb0d0a0c7810 */ /* 0x000fc80007ffe0ff */
[----:B------:R-:W-:Y:S02]  /*01f0*/  LOP3.LUT R15, R12, 0xff800000, RZ, 0xc0, !PT ;  /* 0xff8000000c0f7812 */ /* 0x000fe400078ec0ff */
[----:B------:R-:W-:Y:S02]  /*0200*/  FSEL R12, RZ, -24, P0 ;  /* 0xc1c00000ff0c7808 */ /* 0x000fe40000000000 */
[-C--:B------:R-:W-:Y:S02]  /*0210*/  IADD3 R10, PT, PT, R10, -R15.reuse, RZ ;  /* 0x8000000f0a0a7210 */ /* 0x080fe40007ffe0ff */
[----:B------:R-:W-:-:S03]  /*0220*/  I2FP.F32.S32 R15, R15 ;  /* 0x0000000f000f7245 */ /* 0x000fc60000201400 */
[C---:B------:R-:W-:Y:S01]  /*0230*/  FADD R13, R10.reuse, 1 ;  /* 0x3f8000000a0d7421 */ /* 0x040fe20000000000 */
[----:B------:R-:W-:Y:S01]  /*0240*/  FADD R17, R10, -1 ;  /* 0xbf8000000a117421 */ /* 0x000fe20000000000 */
[----:B------:R-:W-:-:S03]  /*0250*/  FFMA R15, R15, 1.1920928955078125e-07, R12 ;  /* 0x340000000f0f7823 */ /* 0x000fc6000000000c */
[----:B------:R-:W-:Y:S01]  /*0260*/  FADD R10, R17, R17 ;  /* 0x00000011110a7221 */ /* 0x000fe20000000000 */
[----:B------:R-:W0:Y:S03]  /*0270*/  MUFU.RCP R13, R13 ;  /* 0x0000000d000d7308 */ /* 0x000e260000001000 */
[----:B0-----:R-:W-:-:S04]  /*0280*/  FMUL R10, R13, R10 ;  /* 0x0000000a0d0a7220 */ /* 0x001fc80000400000 */
[----:B------:R-:W-:Y:S01]  /*0290*/  FADD R18, R17, -R10 ;  /* 0x8000000a11127221 */ /* 0x000fe20000000000 */
[CC--:B------:R-:W-:Y:S01]  /*02a0*/  FMUL R16, R10.reuse, R10.reuse ;  /* 0x0000000a0a107220 */ /* 0x0c0fe20000400000 */
[----:B------:R-:W-:Y:S02]  /*02b0*/  FFMA R12, R10, 1.4426950216293334961, R15 ;  /* 0x3fb8aa3b0a0c7823 */ /* 0x000fe4000000000f */
[----:B------:R-:W-:Y:S01]  /*02c0*/  FADD R18, R18, R18 ;  /* 0x0000001212127221 */ /* 0x000fe20000000000 */
[C---:B------:R-:W-:Y:S01]  /*02d0*/  FFMA R19, R16.reuse, R19, 0.0032181653659790754318 ;  /* 0x3b52e7db10137423 */ /* 0x040fe20000000013 */
[----:B------:R-:W-:Y:S02]  /*02e0*/  FADD R15, R15, -R12 ;  /* 0x8000000c0f0f7221 */ /* 0x000fe40000000000 */
[----:B------:R-:W-:Y:S01]  /*02f0*/  FFMA R18, R17, -R10, R18 ;  /* 0x8000000a11127223 */ /* 0x000fe20000000012 */
[----:B------:R-:W-:Y:S01]  /*0300*/  FFMA R19, R16, R19, 0.018033718690276145935 ;  /* 0x3c93bb7310137423 */ /* 0x000fe20000000013 */
[----:B------:R-:W-:Y:S01]  /*0310*/  FFMA R15, R10, 1.4426950216293334961, R15 ;  /* 0x3fb8aa3b0a0f7823 */ /* 0x000fe2000000000f */
[----:B------:R-:W-:Y:S01]  /*0320*/  MOV R17, 0x391fcb8e ;  /* 0x391fcb8e00117802 */ /* 0x000fe20000000f00 */
[----:B------:R-:W-:Y:S01]  /*0330*/  FMUL R18, R13, R18 ;  /* 0x000000120d127220 */ /* 0x000fe20000400000 */
[----:B------:R-:W-:-:S03]  /*0340*/  FFMA R19, R16, R19, 0.12022458761930465698 ;  /* 0x3df6384f10137423 */ /* 0x000fc60000000013 */
[----:B------:R-:W-:Y:S01]  /*0350*/  FFMA R15, R18, 1.4426950216293334961, R15 ;  /* 0x3fb8aa3b120f7823 */ /* 0x000fe2000000000f */
[----:B------:R-:W-:-:S03]  /*0360*/  FMUL R19, R16, R19 ;  /* 0x0000001310137220 */ /* 0x000fc60000400000 */
[----:B------:R-:W-:Y:S01]  /*0370*/  FFMA R15, R10, 1.9251366722983220825e-08, R15 ;  /* 0x32a55e340a0f7823 */ /* 0x000fe2000000000f */
[----:B------:R-:W-:-:S04]  /*0380*/  FMUL R13, R19, 3 ;  /* 0x40400000130d7820 */ /* 0x000fc80000400000 */
[----:B------:R-:W-:-:S04]  /*0390*/  FFMA R18, R18, R13, R15 ;  /* 0x0000000d12127223 */ /* 0x000fc8000000000f */
[----:B------:R-:W-:-:S04]  /*03a0*/  FFMA R19, R10, R19, R18 ;  /* 0x000000130a137223 */ /* 0x000fc80000000012 */
[----:B------:R-:W-:-:S04]  /*03b0*/  FADD R15, R12, R19 ;  /* 0x000000130c0f7221 */ /* 0x000fc80000000000 */
[----:B------:R-:W-:Y:S01]  /*03c0*/  FMUL R13, R6, R15 ;  /* 0x0000000f060d7220 */ /* 0x000fe20000400000 */
[----:B------:R-:W-:-:S03]  /*03d0*/  FADD R12, -R12, R15 ;  /* 0x0000000f0c0c7221 */ /* 0x000fc60000000100 */
[----:B------:R-:W0:Y:S01]  /*03e0*/  FRND R16, R13 ;  /* 0x0000000d00107307 */ /* 0x000e220000201000 */
[----:B------:R-:W-:Y:S01]  /*03f0*/  FADD R19, R19, -R12 ;  /* 0x8000000c13137221 */ /* 0x000fe20000000000 */
[C---:B------:R-:W-:Y:S01]  /*0400*/  FFMA R10, R6.reuse, R15, -R13 ;  /* 0x0000000f060a7223 */ /* 0x040fe2000000080d */
[C---:B------:R-:W-:Y:S02]  /*0410*/  FSETP.GT.AND P2, PT, |R13|.reuse, 152, PT ;  /* 0x431800000d00780b */ /* 0x040fe40003f44200 */
[C---:B------:R-:W-:Y:S01]  /*0420*/  FSETP.GEU.AND P3, PT, R13.reuse, RZ, PT ;  /* 0x000000ff0d00720b */ /* 0x040fe20003f6e000 */
[----:B------:R-:W-:Y:S02]  /*0430*/  FFMA R10, R6, R19, R10 ;  /* 0x00000013060a7223 */ /* 0x000fe4000000000a */
[----:B------:R1:W2:Y:S01]  /*0440*/  F2I.NTZ R12, R13 ;  /* 0x0000000d000c7305 */ /* 0x0002a20000203100 */
[----:B0-----:R-:W-:Y:S01]  /*0450*/  FADD R15, R13, -R16 ;  /* 0x800000100d0f7221 */ /* 0x001fe20000000000 */
[----:B------:R-:W-:Y:S01]  /*0460*/  FSETP.GT.AND P0, PT, R16, RZ, PT ;  /* 0x000000ff1000720b */ /* 0x000fe20003f04000 */
[----:B-1----:R-:W-:-:S02]  /*0470*/  HFMA2 R13, -RZ, RZ, 1.875, 0 ;  /* 0x3f800000ff0d7431 */ /* 0x002fc400000001ff */
[----:B------:R-:W-:-:S04]  /*0480*/  FADD R10, R10, R15 ;  /* 0x0000000f0a0a7221 */ /* 0x000fc80000000000 */
[----:B------:R-:W-:Y:S01]  /*0490*/  FFMA R15, R10, R17, 0.0013391353422775864601 ;  /* 0x3aaf85ed0a0f7423 */ /* 0x000fe20000000011 */
[----:B------:R-:W-:Y:S02]  /*04a0*/  SEL R17, RZ, 0x83000000, P0 ;  /* 0x83000000ff117807 */ /* 0x000fe40000000000 */
[----:B------:R-:W-:Y:S01]  /*04b0*/  ISETP.NE.AND P0, PT, R14, RZ, PT ;  /* 0x000000ff0e00720c */ /* 0x000fe20003f05270 */
[C---:B------:R-:W-:Y:S01]  /*04c0*/  FFMA R15, R10.reuse, R15, 0.0096188392490148544312 ;  /* 0x3c1d98560a0f7423 */ /* 0x040fe2000000000f */
[----:B------:R-:W-:Y:S02]  /*04d0*/  IADD3 R16, PT, PT, R17, 0x7f000000, RZ ;  /* 0x7f00000011107810 */ /* 0x000fe40007ffe0ff */
[----:B------:R-:W-:Y:S01]  /*04e0*/  FSETP.EQ.OR P0, PT, R11, 1, !P0 ;  /* 0x3f8000000b00780b */ /* 0x000fe20004702400 */
[----:B------:R-:W-:Y:S01]  /*04f0*/  FFMA R15, R10, R15, 0.055503588169813156128 ;  /* 0x3d6357bb0a0f7423 */ /* 0x000fe2000000000f */
[----:B--2---:R-:W-:-:S03]  /*0500*/  LEA R12, R12, -R17, 0x17 ;  /* 0x800000110c0c7211 */ /* 0x004fc600078eb8ff */
[----:B------:R-:W-:-:S04]  /*0510*/  FFMA R15, R10, R15, 0.24022644758224487305 ;  /* 0x3e75fdec0a0f7423 */ /* 0x000fc8000000000f */
[----:B------:R-:W-:-:S04]  /*0520*/  FFMA R15, R10, R15, 0.69314718246459960938 ;  /* 0x3f3172180a0f7423 */ /* 0x000fc8000000000f */
[----:B------:R-:W-:-:S04]  /*0530*/  FFMA R15, R10, R15, 1 ;  /* 0x3f8000000a0f7423 */ /* 0x000fc8000000000f */
[----:B------:R-:W-:-:S04]  /*0540*/  FMUL R15, R15, R16 ;  /* 0x000000100f0f7220 */ /* 0x000fc80000400000 */
[----:B------:R-:W-:Y:S01]  /*0550*/  FMUL R12, R15, R12 ;  /* 0x0000000c0f0c7220 */ /* 0x000fe20000400000 */
[----:B------:R-:W-:Y:S01]  /*0560*/  @P2 FSEL R12, RZ, +INF , !P3 ;  /* 0x7f800000ff0c2808 */ /* 0x000fe20005800000 */
[----:B------:R-:W-:Y:S06]  /*0570*/  @P0 BRA `(.L_x_1) ;  /* 0x0000000000500947 */ /* 0x000fec0003800000 */
[----:B------:R-:W-:-:S04]  /*0580*/  FSETP.NAN.AND P0, PT, |R6|, |R6|, PT ;  /* 0x400000060600720b */ /* 0x000fc80003f08200 */
[----:B------:R-:W-:-:S13]  /*0590*/  FSETP.NUM.AND P0, PT, |R11|, |R11|, !P0 ;  /* 0x4000000b0b00720b */ /* 0x000fda0004707200 */
[----:B------:R-:W-:Y:S01]  /*05a0*/  @!P0 FADD R13, R6, R11 ;  /* 0x0000000b060d8221 */ /* 0x000fe20000000000 */
[----:B------:R-:W-:Y:S06]  /*05b0*/  @!P0 BRA `(.L_x_1) ;  /* 0x0000000000408947 */ /* 0x000fec0003800000 */
[----:B------:R-:W-:-:S04]  /*05c0*/  FSETP.NEU.AND P0, PT, |R11|, +INF , PT ;  /* 0x7f8000000b00780b */ /* 0x000fc80003f0d200 */
[----:B------:R-:W-:-:S04]  /*05d0*/  FSETP.NEU.AND P0, PT, R11, RZ, P0 ;  /* 0x000000ff0b00720b */ /* 0x000fc8000070d000 */
[----:B------:R-:W-:Y:S02]  /*05e0*/  ISETP.GE.OR P2, PT, R0, -0x1, P0 ;  /* 0xffffffff0000780c */ /* 0x000fe40000746670 */
[----:B------:R-:W-:-:S07]  /*05f0*/  FSETP.NEU.AND P3, PT, |R9|, 1, !P0 ;  /* 0x3f8000000900780b */ /* 0x000fce000476d200 */
[----:B------:R-:W-:-:S05]  /*0600*/  @!P0 FADD R10, R11, R11 ;  /* 0x0000000b0b0a8221 */ /* 0x000fca0000000000 */
[----:B------:R-:W-:-:S04]  /*0610*/  @!P2 LOP3.LUT R10, R10, 0x7f800000, RZ, 0x3c, !PT ;  /* 0x7f8000000a0aa812 */ /* 0x000fc800078e3cff */
[----:B------:R-:W-:-:S04]  /*0620*/  @P3 LOP3.LUT R10, R10, 0x7fffffff, RZ, 0xc0, !PT ;  /* 0x7fffffff0a0a3812 */ /* 0x000fc800078ec0ff */
[----:B------:R-:W-:Y:S01]  /*0630*/  @!P0 MOV R13, R10 ;  /* 0x0000000a000d8202 */ /* 0x000fe20000000f00 */
[----:B------:R-:W-:Y:S06]  /*0640*/  @!P0 BRA `(.L_x_1) ;  /* 0x00000000001c8947 */ /* 0x000fec0003800000 */
[----:B------:R-:W-:Y:S02]  /*0650*/  FSETP.NEU.AND P0, PT, |R6|, +INF , PT ;  /* 0x7f8000000600780b */ /* 0x000fe40003f0d200 */
[----:B------:R-:W-:-:S13]  /*0660*/  FSETP.EQ.AND P2, PT, R11, -1, PT ;  /* 0xbf8000000b00780b */ /* 0x000fda0003f42000 */
[----:B------:R-:W-:Y:S05]  /*0670*/  @!P0 BRA P2, `(.L_x_1) ;  /* 0x0000000000108947 */ /* 0x000fea0001000000 */
[----:B------:R-:W-:Y:S02]  /*0680*/  FSETP.GEU.AND P0, PT, R11, RZ, PT ;  /* 0x000000ff0b00720b */ /* 0x000fe40003f0e000 */
[----:B------:R-:W-:-:S11]  /*0690*/  MOV R13, R12 ;  /* 0x0000000c000d7202 */ /* 0x000fd60000000f00 */
[----:B------:R-:W-:-:S04]  /*06a0*/  @!P0 FSETP.NEU.AND P2, PT, |R9|, 1, PT ;  /* 0x3f8000000900880b */ /* 0x000fc80003f4d200 */
[----:B------:R-:W-:-:S09]  /*06b0*/  @!P0 FSEL R13, R12, -R12, P2 ;  /* 0x8000000c0c0d8208 */ /* 0x000fd20001000000 */
.L_x_1:
[----:B------:R-:W-:Y:S05]  /*06c0*/  BSYNC.RECONVERGENT B0 ;  /* 0x0000000000007941 */ /* 0x000fea0003800200 */
.L_x_0:
[----:B------:R1:W-:Y:S01]  /*06d0*/  STG.E desc[UR4][R4.64], R13 ;  /* 0x0000000d04007986 */ /* 0x0003e2000c101904 */
[----:B------:R-:W-:Y:S01]  /*06e0*/  IADD3 R7, PT, PT, R7, 0x1, RZ ;  /* 0x0000000107077810 */ /* 0x000fe20007ffe0ff */
[----:B------:R-:W-:Y:S06]  /*06f0*/  @P1 BRA `(.L_x_2) ;  /* 0xfffffff800941947 */ /* 0x000fec000383ffff */
[----:B------:R-:W-:Y:S05]  /*0700*/  EXIT ;  /* 0x000000000000794d */ /* 0x000fea0003800000 */
.L_x_3:
[----:B------:R-:W-:-:S00]  /*0710*/  BRA `(.L_x_3) ;  /* 0xfffffffc00fc7947 */ /* 0x000fc0000383ffff */
[----:B------:R-:W-:-:S00]  /*0720*/  NOP ;  /* 0x0000000000007918 */ /* 0x000fc00000000000 */
        /* <DEDUP_REMOVED lines=13> */
.L_x_4:


//--------------------- .nv.shared.reserved.0     --------------------------
	.section	.nv.shared.reserved.0,"aw",@nobits
	.weak		__nv_reservedSMEM_offset_0_alias
	.size		__nv_reservedSMEM_offset_0_alias, 0, 64
	.other		__nv_reservedSMEM_offset_0_alias,@"STO_CUDA_RESERVED_SHARED STV_DEFAULT"
__nv_reservedSMEM_offset_0_alias:
	.zero		0
	.zero		64


//--------------------- .nv.constant0._Z12modifyMatrixPfii --------------------------
	.section	.nv.constant0._Z12modifyMatrixPfii,"a",@progbits
	.sectionflags	@""
	.align	4
.nv.constant0._Z12modifyMatrixPfii:
	.zero		912


//--------------------- SYMBOLS --------------------------

	.type		.nv.reservedSmem.offset0,@object
	.size		.nv.reservedSmem.offset0,0x4
